//
// Generated by NVIDIA NVVM Compiler
//
// Compiler Build ID: CL-36424714
// Cuda compilation tools, release 13.0, V13.0.88
// Based on NVVM 20.0.0
//

.version 9.0
.target sm_100
.address_size 64

	// .globl	_Z13vectAddKernelPfS_S_i

.visible .entry _Z13vectAddKernelPfS_S_i(
	.param .u64 .ptr .align 1 _Z13vectAddKernelPfS_S_i_param_0,
	.param .u64 .ptr .align 1 _Z13vectAddKernelPfS_S_i_param_1,
	.param .u64 .ptr .align 1 _Z13vectAddKernelPfS_S_i_param_2,
	.param .u32 _Z13vectAddKernelPfS_S_i_param_3
)
{
	.reg .pred 	%p<2>;
	.reg .b32 	%r<6>;
	.reg .b32 	%f<4>;
	.reg .b64 	%rd<11>;

	ld.param.u64 	%rd1, [_Z13vectAddKernelPfS_S_i_param_0];
	ld.param.u64 	%rd2, [_Z13vectAddKernelPfS_S_i_param_1];
	ld.param.u64 	%rd3, [_Z13vectAddKernelPfS_S_i_param_2];
	ld.param.u32 	%r2, [_Z13vectAddKernelPfS_S_i_param_3];
	mov.u32 	%r3, %ntid.x;
	mov.u32 	%r4, %ctaid.x;
	mov.u32 	%r5, %tid.x;
	mad.lo.s32 	%r1, %r3, %r4, %r5;
	setp.ge.s32 	%p1, %r1, %r2;
	@%p1 bra 	$L__BB0_2;
	cvta.to.global.u64 	%rd4, %rd2;
	cvta.to.global.u64 	%rd5, %rd3;
	cvta.to.global.u64 	%rd6, %rd1;
	mul.wide.s32 	%rd7, %r1, 4;
	add.s64 	%rd8, %rd4, %rd7;
	ld.global.f32 	%f1, [%rd8];
	add.s64 	%rd9, %rd5, %rd7;
	ld.global.f32 	%f2, [%rd9];
	add.f32 	%f3, %f1, %f2;
	add.s64 	%rd10, %rd6, %rd7;
	st.global.f32 	[%rd10], %f3;
$L__BB0_2:
	ret;

}


// ===== COMPILED SASS (sm_100) =====

	.target	sm_100

	.elftype	@"ET_EXEC"


//--------------------- .note.nv.tkinfo           --------------------------
	.section	.note.nv.tkinfo,"",@"SHT_NOTE"
	.sectionflags	@"SHF_NOTE_NV_TKINFO"
	.tkinfo
        /*0018*/ 	.word	0x00000002
        /*0030*/ 	.string	""
        /*0030*/ 	.string	"ptxas"
        /*0030*/ 	.string	"Cuda compilation tools, release 13.0, V13.0.88"
        /*0030*/ 	.string	"Build cuda_13.0.r13.0/compiler.36424714_0"
        /*0030*/ 	.string	"-arch sm_100 -m 64 "



//--------------------- .note.nv.cuinfo           --------------------------
	.section	.note.nv.cuinfo,"",@"SHT_NOTE"
	.sectionflags	@"SHF_NOTE_NV_CUINFO"
        /*0018*/ 	.short	0x0002
        /*001a*/ 	.short	0x0064
        /*001c*/ 	.short	0x0082
	.zero		2


//--------------------- .nv.info                  --------------------------
	.section	.nv.info,"",@"SHT_CUDA_INFO"
	.align	4


	//----- nvinfo : EIATTR_REGCOUNT
	.align		4
        /*0000*/ 	.byte	0x04, 0x2f
        /*0002*/ 	.short	(.L_1 - .L_0)
	.align		4
.L_0:
        /*0004*/ 	.word	index@(_Z13vectAddKernelPfS_S_i)
        /*0008*/ 	.word	0x0000000c


	//----- nvinfo : EIATTR_FRAME_SIZE
	.align		4
.L_1:
        /*000c*/ 	.byte	0x04, 0x11
        /*000e*/ 	.short	(.L_3 - .L_2)
	.align		4
.L_2:
        /*0010*/ 	.word	index@(_Z13vectAddKernelPfS_S_i)
        /*0014*/ 	.word	0x00000000


	//----- nvinfo : EIATTR_MIN_STACK_SIZE
	.align		4
.L_3:
        /*0018*/ 	.byte	0x04, 0x12
        /*001a*/ 	.short	(.L_5 - .L_4)
	.align		4
.L_4:
        /*001c*/ 	.word	index@(_Z13vectAddKernelPfS_S_i)
        /*0020*/ 	.word	0x00000000
.L_5:


//--------------------- .nv.compat                --------------------------
	.section	.nv.compat,"",@"SHT_CUDA_COMPAT_INFO"
	.align	4
        /*0000*/ 	.byte	0x02, 0x09, 0x00, 0x00, 0x02, 0x02, 0x01, 0x00, 0x02, 0x05, 0x05, 0x00, 0x03, 0x07, 0x01, 0x01
        /*0010*/ 	.byte	0x02, 0x03, 0x00, 0x00, 0x02, 0x06, 0x01, 0x00, 0x04, 0x0b, 0x08, 0x00, 0x09, 0x00, 0x00, 0x00
        /*0020*/ 	.byte	0x00, 0x00, 0x00, 0x00


//--------------------- .nv.info._Z13vectAddKernelPfS_S_i --------------------------
	.section	.nv.info._Z13vectAddKernelPfS_S_i,"",@"SHT_CUDA_INFO"
	.sectionflags	@""
	.align	4


	//----- nvinfo : EIATTR_CUDA_API_VERSION
	.align		4
        /*0000*/ 	.byte	0x04, 0x37
        /*0002*/ 	.short	(.L_7 - .L_6)
.L_6:
        /*0004*/ 	.word	0x00000082


	//----- nvinfo : EIATTR_KPARAM_INFO
	.align		4
.L_7:
        /*0008*/ 	.byte	0x04, 0x17
        /*000a*/ 	.short	(.L_9 - .L_8)
.L_8:
        /*000c*/ 	.word	0x00000000
        /*0010*/ 	.short	0x0003
        /*0012*/ 	.short	0x0018
        /*0014*/ 	.byte	0x00, 0xf0, 0x11, 0x00


	//----- nvinfo : EIATTR_KPARAM_INFO
	.align		4
.L_9:
        /*0018*/ 	.byte	0x04, 0x17
        /*001a*/ 	.short	(.L_11 - .L_10)
.L_10:
        /*001c*/ 	.word	0x00000000
        /*0020*/ 	.short	0x0002
        /*0022*/ 	.short	0x0010
        /*0024*/ 	.byte	0x00, 0xf5, 0x21, 0x00


	//----- nvinfo : EIATTR_KPARAM_INFO
	.align		4
.L_11:
        /*0028*/ 	.byte	0x04, 0x17
        /*002a*/ 	.short	(.L_13 - .L_12)
.L_12:
        /*002c*/ 	.word	0x00000000
        /*0030*/ 	.short	0x0001
        /*0032*/ 	.short	0x0008
        /*0034*/ 	.byte	0x00, 0xf5, 0x21, 0x00


	//----- nvinfo : EIATTR_KPARAM_INFO
	.align		4
.L_13:
        /*0038*/ 	.byte	0x04, 0x17
        /*003a*/ 	.short	(.L_15 - .L_14)
.L_14:
        /*003c*/ 	.word	0x00000000
        /*0040*/ 	.short	0x0000
        /*0042*/ 	.short	0x0000
        /*0044*/ 	.byte	0x00, 0xf5, 0x21, 0x00


	//----- nvinfo : EIATTR_SPARSE_MMA_MASK
	.align		4
.L_15:
        /*0048*/ 	.byte	0x03, 0x50
        /*004a*/ 	.short	0x0000


	//----- nvinfo : EIATTR_MAXREG_COUNT
	.align		4
        /*004c*/ 	.byte	0x03, 0x1b
        /*004e*/ 	.short	0x00ff


	//----- nvinfo : EIATTR_MERCURY_ISA_VERSION
	.align		4
        /*0050*/ 	.byte	0x03, 0x5f
        /*0052*/ 	.short	0x0101


	//----- nvinfo : EIATTR_VRC_CTA_INIT_COUNT
	.align		4
        /*0054*/ 	.byte	0x02, 0x4a
	.zero		1
	.zero		1


	//----- nvinfo : EIATTR_EXIT_INSTR_OFFSETS
	.align		4
        /*0058*/ 	.byte	0x04, 0x1c
        /*005a*/ 	.short	(.L_17 - .L_16)


	//   ....[0]....
.L_16:
        /*005c*/ 	.word	0x00000070


	//   ....[1]....
        /*0060*/ 	.word	0x00000130


	//----- nvinfo : EIATTR_CBANK_PARAM_SIZE
	.align		4
.L_17:
        /*0064*/ 	.byte	0x03, 0x19
        /*0066*/ 	.short	0x001c


	//----- nvinfo : EIATTR_PARAM_CBANK
	.align		4
        /*0068*/ 	.byte	0x04, 0x0a
        /*006a*/ 	.short	(.L_19 - .L_18)
	.align		4
.L_18:
        /*006c*/ 	.word	index@(.nv.constant0._Z13vectAddKernelPfS_S_i)
        /*0070*/ 	.short	0x0380
        /*0072*/ 	.short	0x001c


	//----- nvinfo : EIATTR_SW_WAR
	.align		4
.L_19:
        /*0074*/ 	.byte	0x04, 0x36
        /*0076*/ 	.short	(.L_21 - .L_20)
.L_20:
        /*0078*/ 	.word	0x00000008
.L_21:


//--------------------- .nv.callgraph             --------------------------
	.section	.nv.callgraph,"",@"SHT_CUDA_CALLGRAPH"
	.align	4
	.sectionentsize	8
	.align		4
        /*0000*/ 	.word	0x00000000
	.align		4
        /*0004*/ 	.word	0xffffffff
	.align		4
        /*0008*/ 	.word	0x00000000
	.align		4
        /*000c*/ 	.word	0xfffffffe
	.align		4
        /*0010*/ 	.word	0x00000000
	.align		4
        /*0014*/ 	.word	0xfffffffd
	.align		4
        /*0018*/ 	.word	0x00000000
	.align		4
        /*001c*/ 	.word	0xfffffffc


//--------------------- .text._Z13vectAddKernelPfS_S_i --------------------------
	.section	.text._Z13vectAddKernelPfS_S_i,"ax",@progbits
	.align	128
        .global         _Z13vectAddKernelPfS_S_i
        .type           _Z13vectAddKernelPfS_S_i,@function
        .size           _Z13vectAddKernelPfS_S_i,(.L_x_1 - _Z13vectAddKernelPfS_S_i)
        .other          _Z13vectAddKernelPfS_S_i,@"STO_CUDA_ENTRY STV_DEFAULT"
_Z13vectAddKernelPfS_S_i:
.text._Z13vectAddKernelPfS_S_i:
[----:B------:R-:W-:Y:S01]  /*0000*/  LDC R1, c[0x0][0x37c] ;  /* 0x0000df00ff017b82 */ /* 0x000fe20000000800 */
[----:B------:R-:W0:Y:S01]  /*0010*/  S2R R9, SR_CTAID.X ;  /* 0x0000000000097919 */ /* 0x000e220000002500 */
[----:B------:R-:W0:Y:S01]  /*0020*/  LDCU UR4, c[0x0][0x360] ;  /* 0x00006c00ff0477ac */ /* 0x000e220008000800 */
[----:B------:R-:W0:Y:S01]  /*0030*/  S2R R0, SR_TID.X ;  /* 0x0000000000007919 */ /* 0x000e220000002100 */
[----:B------:R-:W1:Y:S01]  /*0040*/  LDCU UR5, c[0x0][0x398] ;  /* 0x00007300ff0577ac */ /* 0x000e620008000800 */
[----:B0-----:R-:W-:-:S05]  /*0050*/  IMAD R9, R9, UR4, R0 ;  /* 0x0000000409097c24 */ /* 0x001fca000f8e0200 */
[----:B-1----:R-:W-:-:S13]  /*0060*/  ISETP.GE.AND P0, PT, R9, UR5, PT ;  /* 0x0000000509007c0c */ /* 0x002fda000bf06270 */
[----:B------:R-:W-:Y:S05]  /*0070*/  @P0 EXIT ;  /* 0x000000000000094d */ /* 0x000fea0003800000 */
[----:B------:R-:W0:Y:S01]  /*0080*/  LDC.64 R2, c[0x0][0x388] ;  /* 0x0000e200ff027b82 */ /* 0x000e220000000a00 */
[----:B------:R-:W1:Y:S07]  /*0090*/  LDCU.64 UR4, c[0x0][0x358] ;  /* 0x00006b00ff0477ac */ /* 0x000e6e0008000a00 */
[----:B------:R-:W2:Y:S08]  /*00a0*/  LDC.64 R4, c[0x0][0x390] ;  /* 0x0000e400ff047b82 */ /* 0x000eb00000000a00 */
[----:B------:R-:W3:Y:S01]  /*00b0*/  LDC.64 R6, c[0x0][0x380] ;  /* 0x0000e000ff067b82 */ /* 0x000ee20000000a00 */
[----:B0-----:R-:W-:-:S06]  /*00c0*/  IMAD.WIDE R2, R9, 0x4, R2 ;  /* 0x0000000409027825 */ /* 0x001fcc00078e0202 */
[----:B-1----:R-:W4:Y:S01]  /*00d0*/  LDG.E R2, desc[UR4][R2.64] ;  /* 0x0000000402027981 */ /* 0x002f22000c1e1900 */
[----:B--2---:R-:W-:-:S06]  /*00e0*/  IMAD.WIDE R4, R9, 0x4, R4 ;  /* 0x0000000409047825 */ /* 0x004fcc00078e0204 */
[----:B------:R-:W4:Y:S01]  /*00f0*/  LDG.E R5, desc[UR4][R4.64] ;  /* 0x0000000404057981 */ /* 0x000f22000c1e1900 */
[----:B---3--:R-:W-:-:S04]  /*0100*/  IMAD.WIDE R6, R9, 0x4, R6 ;  /* 0x0000000409067825 */ /* 0x008fc800078e0206 */
[----:B----4-:R-:W-:-:S05]  /*0110*/  FADD R9, R2, R5 ;  /* 0x0000000502097221 */ /* 0x010fca0000000000 */
[----:B------:R-:W-:Y:S01]  /*0120*/  STG.E desc[UR4][R6.64], R9 ;  /* 0x0000000906007986 */ /* 0x000fe2000c101904 */
[----:B------:R-:W-:Y:S05]  /*0130*/  EXIT ;  /* 0x000000000000794d */ /* 0x000fea0003800000 */
.L_x_0:
[----:B------:R-:W-:-:S00]  /*0140*/  BRA `(.L_x_0) ;  /* 0xfffffffc00fc7947 */ /* 0x000fc0000383ffff */
[----:B------:R-:W-:-:S00]  /*0150*/  NOP ;  /* 0x0000000000007918 */ /* 0x000fc00000000000 */
        /* <DEDUP_REMOVED lines=10> */
.L_x_1:


//--------------------- .nv.shared.reserved.0     --------------------------
	.section	.nv.shared.reserved.0,"aw",@nobits
	.weak		__nv_reservedSMEM_offset_0_alias
	.size		__nv_reservedSMEM_offset_0_alias, 0, 64
	.other		__nv_reservedSMEM_offset_0_alias,@"STO_CUDA_RESERVED_SHARED STV_DEFAULT"
__nv_reservedSMEM_offset_0_alias:
	.zero		0
	.zero		64


//--------------------- .nv.constant0._Z13vectAddKernelPfS_S_i --------------------------
	.section	.nv.constant0._Z13vectAddKernelPfS_S_i,"a",@progbits
	.sectionflags	@""
	.align	4
.nv.constant0._Z13vectAddKernelPfS_S_i:
	.zero		924


//--------------------- SYMBOLS --------------------------

	.type		.nv.reservedSmem.offset0,@object
	.size		.nv.reservedSmem.offset0,0x4
